//
// Generated by NVIDIA NVVM Compiler
//
// Compiler Build ID: CL-36424714
// Cuda compilation tools, release 13.0, V13.0.88
// Based on NVVM 20.0.0
//

.version 9.0
.target sm_100
.address_size 64

	// .globl	_Z10randomWalkPiS_y
.global .align 4 .b8 precalc_xorwow_matrix[102400];
.global .align 4 .b8 precalc_xorwow_offset_matrix[102400];
.global .align 4 .b8 mrg32k3aM1[2304];
.global .align 4 .b8 mrg32k3aM2[2304];
.global .align 4 .b8 mrg32k3aM1SubSeq[2016];
.global .align 4 .b8 mrg32k3aM2SubSeq[2016];
.global .align 4 .b8 mrg32k3aM1Seq[2304];
.global .align 4 .b8 mrg32k3aM2Seq[2304];
.const .align 8 .b8 __cr_lgamma_table[72];

.visible .entry _Z10randomWalkPiS_y(
	.param .u64 .ptr .align 1 _Z10randomWalkPiS_y_param_0,
	.param .u64 .ptr .align 1 _Z10randomWalkPiS_y_param_1,
	.param .u64 _Z10randomWalkPiS_y_param_2
)
{
	.reg .pred 	%p<11>;
	.reg .b32 	%r<127>;
	.reg .b32 	%f<17>;
	.reg .b64 	%rd<11>;

	ld.param.u64 	%rd2, [_Z10randomWalkPiS_y_param_0];
	ld.param.u64 	%rd3, [_Z10randomWalkPiS_y_param_1];
	ld.param.u64 	%rd4, [_Z10randomWalkPiS_y_param_2];
	mov.u32 	%r26, %ctaid.x;
	mov.u32 	%r27, %ntid.x;
	mov.u32 	%r28, %tid.x;
	mad.lo.s32 	%r1, %r26, %r27, %r28;
	setp.gt.s32 	%p1, %r1, 19;
	@%p1 bra 	$L__BB0_4;
	cvt.s64.s32 	%rd1, %r1;
	add.s64 	%rd5, %rd4, %rd1;
	cvt.u32.u64 	%r30, %rd5;
	xor.b32  	%r31, %r30, -1429050551;
	mul.lo.s32 	%r32, %r31, 1099087573;
	{ .reg .b32 tmp; mov.b64 {tmp, %r33}, %rd5; }
	xor.b32  	%r34, %r33, -136515619;
	mul.lo.s32 	%r35, %r34, -1703105765;
	add.s32 	%r126, %r32, 5783321;
	xor.b32  	%r125, %r35, 88675123;
	add.s32 	%r124, %r35, 521288629;
	xor.b32  	%r123, %r32, 362436069;
	add.s32 	%r122, %r32, 123456789;
	mul.lo.s32 	%r36, %r34, 1703105765;
	sub.s32 	%r37, %r32, %r36;
	add.s32 	%r118, %r37, 6977678;
	mov.b32 	%r119, 0;
	mov.u32 	%r120, %r119;
	mov.u32 	%r121, %r119;
$L__BB0_2:
	shr.u32 	%r38, %r122, 2;
	xor.b32  	%r39, %r38, %r122;
	shl.b32 	%r40, %r126, 4;
	shl.b32 	%r41, %r39, 1;
	xor.b32  	%r42, %r40, %r41;
	xor.b32  	%r43, %r42, %r126;
	xor.b32  	%r44, %r43, %r39;
	shr.u32 	%r45, %r123, 2;
	xor.b32  	%r46, %r45, %r123;
	shl.b32 	%r47, %r44, 4;
	shl.b32 	%r48, %r46, 1;
	xor.b32  	%r49, %r48, %r47;
	xor.b32  	%r50, %r49, %r46;
	xor.b32  	%r51, %r50, %r44;
	shr.u32 	%r52, %r124, 2;
	xor.b32  	%r53, %r52, %r124;
	shl.b32 	%r54, %r51, 4;
	shl.b32 	%r55, %r53, 1;
	xor.b32  	%r56, %r54, %r55;
	xor.b32  	%r57, %r56, %r51;
	xor.b32  	%r58, %r57, %r53;
	shr.u32 	%r59, %r125, 2;
	xor.b32  	%r60, %r59, %r125;
	shl.b32 	%r61, %r58, 4;
	shl.b32 	%r62, %r60, 1;
	xor.b32  	%r63, %r62, %r61;
	xor.b32  	%r64, %r63, %r60;
	xor.b32  	%r122, %r64, %r58;
	shr.u32 	%r65, %r126, 2;
	xor.b32  	%r66, %r65, %r126;
	shl.b32 	%r67, %r122, 4;
	shl.b32 	%r68, %r66, 1;
	xor.b32  	%r69, %r67, %r68;
	xor.b32  	%r70, %r69, %r122;
	xor.b32  	%r123, %r70, %r66;
	shr.u32 	%r71, %r44, 2;
	xor.b32  	%r72, %r71, %r44;
	shl.b32 	%r73, %r123, 4;
	shl.b32 	%r74, %r72, 1;
	xor.b32  	%r75, %r74, %r73;
	xor.b32  	%r76, %r75, %r72;
	xor.b32  	%r124, %r76, %r123;
	shr.u32 	%r77, %r51, 2;
	xor.b32  	%r78, %r77, %r51;
	shl.b32 	%r79, %r124, 4;
	shl.b32 	%r80, %r78, 1;
	xor.b32  	%r81, %r79, %r80;
	xor.b32  	%r82, %r81, %r124;
	xor.b32  	%r125, %r82, %r78;
	shr.u32 	%r83, %r58, 2;
	xor.b32  	%r84, %r83, %r58;
	shl.b32 	%r85, %r125, 4;
	shl.b32 	%r86, %r84, 1;
	xor.b32  	%r87, %r86, %r85;
	xor.b32  	%r88, %r87, %r84;
	xor.b32  	%r126, %r88, %r125;
	add.s32 	%r89, %r118, %r126;
	add.s32 	%r90, %r118, %r44;
	cvt.rn.f32.u32 	%f1, %r90;
	fma.rn.f32 	%f2, %f1, 0f2F800000, 0f2F000000;
	add.s32 	%r91, %r118, %r51;
	add.s32 	%r92, %r91, 362437;
	cvt.rn.f32.u32 	%f3, %r92;
	fma.rn.f32 	%f4, %f3, 0f2F800000, 0f2F000000;
	setp.lt.f32 	%p2, %f2, 0f3F000000;
	selp.b32 	%r93, -1, 1, %p2;
	add.s32 	%r94, %r93, %r121;
	setp.lt.f32 	%p3, %f4, 0f3F000000;
	selp.b32 	%r95, -1, 1, %p3;
	add.s32 	%r96, %r95, %r120;
	add.s32 	%r97, %r118, %r58;
	add.s32 	%r98, %r97, 724874;
	cvt.rn.f32.u32 	%f5, %r98;
	fma.rn.f32 	%f6, %f5, 0f2F800000, 0f2F000000;
	add.s32 	%r99, %r118, %r122;
	add.s32 	%r100, %r99, 1087311;
	cvt.rn.f32.u32 	%f7, %r100;
	fma.rn.f32 	%f8, %f7, 0f2F800000, 0f2F000000;
	setp.lt.f32 	%p4, %f6, 0f3F000000;
	selp.b32 	%r101, -1, 1, %p4;
	add.s32 	%r102, %r101, %r94;
	setp.lt.f32 	%p5, %f8, 0f3F000000;
	selp.b32 	%r103, -1, 1, %p5;
	add.s32 	%r104, %r103, %r96;
	add.s32 	%r105, %r118, %r123;
	add.s32 	%r106, %r105, 1449748;
	cvt.rn.f32.u32 	%f9, %r106;
	fma.rn.f32 	%f10, %f9, 0f2F800000, 0f2F000000;
	add.s32 	%r107, %r118, %r124;
	add.s32 	%r108, %r107, 1812185;
	cvt.rn.f32.u32 	%f11, %r108;
	fma.rn.f32 	%f12, %f11, 0f2F800000, 0f2F000000;
	setp.lt.f32 	%p6, %f10, 0f3F000000;
	selp.b32 	%r109, -1, 1, %p6;
	add.s32 	%r110, %r109, %r102;
	setp.lt.f32 	%p7, %f12, 0f3F000000;
	selp.b32 	%r111, -1, 1, %p7;
	add.s32 	%r112, %r111, %r104;
	add.s32 	%r113, %r118, %r125;
	add.s32 	%r114, %r113, 2174622;
	cvt.rn.f32.u32 	%f13, %r114;
	fma.rn.f32 	%f14, %f13, 0f2F800000, 0f2F000000;
	add.s32 	%r115, %r89, 2537059;
	cvt.rn.f32.u32 	%f15, %r115;
	fma.rn.f32 	%f16, %f15, 0f2F800000, 0f2F000000;
	setp.lt.f32 	%p8, %f14, 0f3F000000;
	selp.b32 	%r116, -1, 1, %p8;
	add.s32 	%r121, %r116, %r110;
	setp.lt.f32 	%p9, %f16, 0f3F000000;
	selp.b32 	%r117, -1, 1, %p9;
	add.s32 	%r120, %r117, %r112;
	add.s32 	%r119, %r119, 4;
	add.s32 	%r118, %r118, 2899496;
	setp.ne.s32 	%p10, %r119, 10000;
	@%p10 bra 	$L__BB0_2;
	cvta.to.global.u64 	%rd6, %rd2;
	shl.b64 	%rd7, %rd1, 2;
	add.s64 	%rd8, %rd6, %rd7;
	st.global.u32 	[%rd8], %r121;
	cvta.to.global.u64 	%rd9, %rd3;
	add.s64 	%rd10, %rd9, %rd7;
	st.global.u32 	[%rd10], %r120;
$L__BB0_4:
	ret;

}


// ===== COMPILED SASS (sm_100) =====

	.target	sm_100

	.elftype	@"ET_EXEC"


//--------------------- .note.nv.tkinfo           --------------------------
	.section	.note.nv.tkinfo,"",@"SHT_NOTE"
	.sectionflags	@"SHF_NOTE_NV_TKINFO"
	.tkinfo
        /*0018*/ 	.word	0x00000002
        /*0030*/ 	.string	""
        /*0030*/ 	.string	"ptxas"
        /*0030*/ 	.string	"Cuda compilation tools, release 13.0, V13.0.88"
        /*0030*/ 	.string	"Build cuda_13.0.r13.0/compiler.36424714_0"
        /*0030*/ 	.string	"-arch sm_100 -m 64 "



//--------------------- .note.nv.cuinfo           --------------------------
	.section	.note.nv.cuinfo,"",@"SHT_NOTE"
	.sectionflags	@"SHF_NOTE_NV_CUINFO"
        /*0018*/ 	.short	0x0002
        /*001a*/ 	.short	0x0064
        /*001c*/ 	.short	0x0082
	.zero		2


//--------------------- .nv.info                  --------------------------
	.section	.nv.info,"",@"SHT_CUDA_INFO"
	.align	4


	//----- nvinfo : EIATTR_REGCOUNT
	.align		4
        /*0000*/ 	.byte	0x04, 0x2f
        /*0002*/ 	.short	(.L_10 - .L_9)
	.align		4
.L_9:
        /*0004*/ 	.word	index@(_Z10randomWalkPiS_y)
        /*0008*/ 	.word	0x00000016


	//----- nvinfo : EIATTR_FRAME_SIZE
	.align		4
.L_10:
        /*000c*/ 	.byte	0x04, 0x11
        /*000e*/ 	.short	(.L_12 - .L_11)
	.align		4
.L_11:
        /*0010*/ 	.word	index@(_Z10randomWalkPiS_y)
        /*0014*/ 	.word	0x00000000


	//----- nvinfo : EIATTR_MIN_STACK_SIZE
	.align		4
.L_12:
        /*0018*/ 	.byte	0x04, 0x12
        /*001a*/ 	.short	(.L_14 - .L_13)
	.align		4
.L_13:
        /*001c*/ 	.word	index@(_Z10randomWalkPiS_y)
        /*0020*/ 	.word	0x00000000
.L_14:


//--------------------- .nv.compat                --------------------------
	.section	.nv.compat,"",@"SHT_CUDA_COMPAT_INFO"
	.align	4
        /*0000*/ 	.byte	0x02, 0x09, 0x00, 0x00, 0x02, 0x02, 0x01, 0x00, 0x02, 0x05, 0x05, 0x00, 0x03, 0x07, 0x01, 0x01
        /*0010*/ 	.byte	0x02, 0x03, 0x00, 0x00, 0x02, 0x06, 0x01, 0x00, 0x04, 0x0b, 0x08, 0x00, 0x01, 0x00, 0x00, 0x00
        /*0020*/ 	.byte	0x00, 0x00, 0x00, 0x00


//--------------------- .nv.info._Z10randomWalkPiS_y --------------------------
	.section	.nv.info._Z10randomWalkPiS_y,"",@"SHT_CUDA_INFO"
	.sectionflags	@""
	.align	4


	//----- nvinfo : EIATTR_CUDA_API_VERSION
	.align		4
        /*0000*/ 	.byte	0x04, 0x37
        /*0002*/ 	.short	(.L_16 - .L_15)
.L_15:
        /*0004*/ 	.word	0x00000082


	//----- nvinfo : EIATTR_KPARAM_INFO
	.align		4
.L_16:
        /*0008*/ 	.byte	0x04, 0x17
        /*000a*/ 	.short	(.L_18 - .L_17)
.L_17:
        /*000c*/ 	.word	0x00000000
        /*0010*/ 	.short	0x0002
        /*0012*/ 	.short	0x0010
        /*0014*/ 	.byte	0x00, 0xf0, 0x21, 0x00


	//----- nvinfo : EIATTR_KPARAM_INFO
	.align		4
.L_18:
        /*0018*/ 	.byte	0x04, 0x17
        /*001a*/ 	.short	(.L_20 - .L_19)
.L_19:
        /*001c*/ 	.word	0x00000000
        /*0020*/ 	.short	0x0001
        /*0022*/ 	.short	0x0008
        /*0024*/ 	.byte	0x00, 0xf5, 0x21, 0x00


	//----- nvinfo : EIATTR_KPARAM_INFO
	.align		4
.L_20:
        /*0028*/ 	.byte	0x04, 0x17
        /*002a*/ 	.short	(.L_22 - .L_21)
.L_21:
        /*002c*/ 	.word	0x00000000
        /*0030*/ 	.short	0x0000
        /*0032*/ 	.short	0x0000
        /*0034*/ 	.byte	0x00, 0xf5, 0x21, 0x00


	//----- nvinfo : EIATTR_SPARSE_MMA_MASK
	.align		4
.L_22:
        /*0038*/ 	.byte	0x03, 0x50
        /*003a*/ 	.short	0x0000


	//----- nvinfo : EIATTR_MAXREG_COUNT
	.align		4
        /*003c*/ 	.byte	0x03, 0x1b
        /*003e*/ 	.short	0x00ff


	//----- nvinfo : EIATTR_MERCURY_ISA_VERSION
	.align		4
        /*0040*/ 	.byte	0x03, 0x5f
        /*0042*/ 	.short	0x0101


	//----- nvinfo : EIATTR_VRC_CTA_INIT_COUNT
	.align		4
        /*0044*/ 	.byte	0x02, 0x4a
	.zero		1
	.zero		1


	//----- nvinfo : EIATTR_EXIT_INSTR_OFFSETS
	.align		4
        /*0048*/ 	.byte	0x04, 0x1c
        /*004a*/ 	.short	(.L_24 - .L_23)


	//   ....[0]....
.L_23:
        /*004c*/ 	.word	0x00000060


	//   ....[1]....
        /*0050*/ 	.word	0x00000880


	//----- nvinfo : EIATTR_CBANK_PARAM_SIZE
	.align		4
.L_24:
        /*0054*/ 	.byte	0x03, 0x19
        /*0056*/ 	.short	0x0018


	//----- nvinfo : EIATTR_PARAM_CBANK
	.align		4
        /*0058*/ 	.byte	0x04, 0x0a
        /*005a*/ 	.short	(.L_26 - .L_25)
	.align		4
.L_25:
        /*005c*/ 	.word	index@(.nv.constant0._Z10randomWalkPiS_y)
        /*0060*/ 	.short	0x0380
        /*0062*/ 	.short	0x0018


	//----- nvinfo : EIATTR_SW_WAR
	.align		4
.L_26:
        /*0064*/ 	.byte	0x04, 0x36
        /*0066*/ 	.short	(.L_28 - .L_27)
.L_27:
        /*0068*/ 	.word	0x00000008
.L_28:


//--------------------- .nv.callgraph             --------------------------
	.section	.nv.callgraph,"",@"SHT_CUDA_CALLGRAPH"
	.align	4
	.sectionentsize	8
	.align		4
        /*0000*/ 	.word	0x00000000
	.align		4
        /*0004*/ 	.word	0xffffffff
	.align		4
        /*0008*/ 	.word	0x00000000
	.align		4
        /*000c*/ 	.word	0xfffffffe
	.align		4
        /*0010*/ 	.word	0x00000000
	.align		4
        /*0014*/ 	.word	0xfffffffd
	.align		4
        /*0018*/ 	.word	0x00000000
	.align		4
        /*001c*/ 	.word	0xfffffffc


//--------------------- .nv.constant4             --------------------------
	.section	.nv.constant4,"a",@progbits
	.align	8
	.align		8
.nv.constant4:
        /*0000*/ 	.dword	precalc_xorwow_matrix
	.align		8
        /*0008*/ 	.dword	precalc_xorwow_offset_matrix
	.align		8
        /*0010*/ 	.dword	mrg32k3aM1
	.align		8
        /*0018*/ 	.dword	mrg32k3aM2
	.align		8
        /*0020*/ 	.dword	mrg32k3aM1SubSeq
	.align		8
        /*0028*/ 	.dword	mrg32k3aM2SubSeq
	.align		8
        /*0030*/ 	.dword	mrg32k3aM1Seq
	.align		8
        /*0038*/ 	.dword	mrg32k3aM2Seq


//--------------------- .nv.constant3             --------------------------
	.section	.nv.constant3,"a",@progbits
	.align	8
.nv.constant3:
	.type		__cr_lgamma_table,@object
	.size		__cr_lgamma_table,(.L_8 - __cr_lgamma_table)
__cr_lgamma_table:
        /*0000*/ 	.byte	0x00, 0x00, 0x00, 0x00, 0x00, 0x00, 0x00, 0x00, 0x00, 0x00, 0x00, 0x00, 0x00, 0x00, 0x00, 0x00
        /*0010*/ 	.byte	0xef, 0x39, 0xfa, 0xfe, 0x42, 0x2e, 0xe6, 0x3f, 0x02, 0x20, 0x2a, 0xfa, 0x0b, 0xab, 0xfc, 0x3f
        /*0020*/ 	.byte	0xf9, 0x2c, 0x92, 0x7c, 0xa7, 0x6c, 0x09, 0x40, 0xc9, 0x79, 0x44, 0x3c, 0x64, 0x26, 0x13, 0x40
        /*0030*/ 	.byte	0xca, 0x01, 0xcf, 0x3a, 0x27, 0x51, 0x1a, 0x40, 0x30, 0xcc, 0x2d, 0xf3, 0xe1, 0x0c, 0x21, 0x40
        /*0040*/ 	.byte	0x0d, 0xb7, 0xfc, 0x82, 0x8e, 0x35, 0x25, 0x40
.L_8:


//--------------------- .text._Z10randomWalkPiS_y --------------------------
	.section	.text._Z10randomWalkPiS_y,"ax",@progbits
	.align	128
        .global         _Z10randomWalkPiS_y
        .type           _Z10randomWalkPiS_y,@function
        .size           _Z10randomWalkPiS_y,(.L_x_2 - _Z10randomWalkPiS_y)
        .other          _Z10randomWalkPiS_y,@"STO_CUDA_ENTRY STV_DEFAULT"
_Z10randomWalkPiS_y:
.text._Z10randomWalkPiS_y:
[----:B------:R-:W-:Y:S01]  /*0000*/  LDC R1, c[0x0][0x37c] ;  /* 0x0000df00ff017b82 */ /* 0x000fe20000000800 */
[----:B------:R-:W0:Y:S07]  /*0010*/  S2R R0, SR_TID.X ;  /* 0x0000000000007919 */ /* 0x000e2e0000002100 */
[----:B------:R-:W0:Y:S08]  /*0020*/  S2UR UR4, SR_CTAID.X ;  /* 0x00000000000479c3 */ /* 0x000e300000002500 */
[----:B------:R-:W0:Y:S02]  /*0030*/  LDC R3, c[0x0][0x360] ;  /* 0x0000d800ff037b82 */ /* 0x000e240000000800 */
[----:B0-----:R-:W-:-:S05]  /*0040*/  IMAD R3, R3, UR4, R0 ;  /* 0x0000000403037c24 */ /* 0x001fca000f8e0200 */
[----:B------:R-:W-:-:S13]  /*0050*/  ISETP.GT.AND P0, PT, R3, 0x13, PT ;  /* 0x000000130300780c */ /* 0x000fda0003f04270 */
[----:B------:R-:W-:Y:S05]  /*0060*/  @P0 EXIT ;  /* 0x000000000000094d */ /* 0x000fea0003800000 */
[----:B------:R-:W0:Y:S01]  /*0070*/  LDCU.64 UR4, c[0x0][0x390] ;  /* 0x00007200ff0477ac */ /* 0x000e220008000a00 */
[----:B------:R-:W-:Y:S01]  /*0080*/  SHF.R.S32.HI R4, RZ, 0x1f, R3 ;  /* 0x0000001fff047819 */ /* 0x000fe20000011403 */
[----:B------:R-:W-:Y:S01]  /*0090*/  IMAD.MOV.U32 R2, RZ, RZ, RZ ;  /* 0x000000ffff027224 */ /* 0x000fe200078e00ff */
[----:B------:R-:W1:Y:S01]  /*00a0*/  LDCU.64 UR6, c[0x0][0x358] ;  /* 0x00006b00ff0677ac */ /* 0x000e620008000a00 */
[----:B0-----:R-:W-:Y:S01]  /*00b0*/  IADD3 R0, P0, PT, R3, UR4, RZ ;  /* 0x0000000403007c10 */ /* 0x001fe2000ff1e0ff */
[----:B------:R-:W-:-:S03]  /*00c0*/  UMOV UR4, URZ ;  /* 0x000000ff00047c82 */ /* 0x000fc60008000000 */
[----:B------:R-:W-:Y:S02]  /*00d0*/  IADD3.X R6, PT, PT, R4, UR5, RZ, P0, !PT ;  /* 0x0000000504067c10 */ /* 0x000fe400087fe4ff */
[----:B------:R-:W-:Y:S02]  /*00e0*/  LOP3.LUT R0, R0, 0xaad26b49, RZ, 0x3c, !PT ;  /* 0xaad26b4900007812 */ /* 0x000fe400078e3cff */
[----:B------:R-:W-:-:S03]  /*00f0*/  LOP3.LUT R6, R6, 0xf7dcefdd, RZ, 0x3c, !PT ;  /* 0xf7dcefdd06067812 */ /* 0x000fc600078e3cff */
[----:B------:R-:W-:Y:S02]  /*0100*/  IMAD R13, R0, 0x4182bed5, RZ ;  /* 0x4182bed5000d7824 */ /* 0x000fe400078e02ff */
[C---:B------:R-:W-:Y:S02]  /*0110*/  IMAD R11, R6.reuse, -0x658354e5, RZ ;  /* 0x9a7cab1b060b7824 */ /* 0x040fe400078e02ff */
[----:B------:R-:W-:Y:S01]  /*0120*/  IMAD R7, R6, -0x658354e5, R13 ;  /* 0x9a7cab1b06077824 */ /* 0x000fe200078e020d */
[C---:B------:R-:W-:Y:S01]  /*0130*/  LOP3.LUT R9, R13.reuse, 0x159a55e5, RZ, 0x3c, !PT ;  /* 0x159a55e50d097812 */ /* 0x040fe200078e3cff */
[----:B------:R-:W-:Y:S02]  /*0140*/  VIADD R5, R13, 0x583f19 ;  /* 0x00583f190d057836 */ /* 0x000fe40000000000 */
[----:B------:R-:W-:Y:S01]  /*0150*/  VIADD R6, R7, 0x6a788e ;  /* 0x006a788e07067836 */ /* 0x000fe20000000000 */
[----:B------:R-:W-:Y:S01]  /*0160*/  LOP3.LUT R7, R11, 0x5491333, RZ, 0x3c, !PT ;  /* 0x054913330b077812 */ /* 0x000fe200078e3cff */
[----:B------:R-:W-:-:S02]  /*0170*/  IMAD.MOV.U32 R0, RZ, RZ, RZ ;  /* 0x000000ffff007224 */ /* 0x000fc400078e00ff */
[----:B------:R-:W-:Y:S02]  /*0180*/  VIADD R13, R13, 0x75bcd15 ;  /* 0x075bcd150d0d7836 */ /* 0x000fe40000000000 */
[----:B-1----:R-:W-:-:S07]  /*0190*/  VIADD R11, R11, 0x1f123bb5 ;  /* 0x1f123bb50b0b7836 */ /* 0x002fce0000000000 */
.L_x_0:
[----:B------:R-:W-:Y:S01]  /*01a0*/  SHF.R.U32.HI R8, RZ, 0x2, R13 ;  /* 0x00000002ff087819 */ /* 0x000fe2000001160d */
[----:B------:R-:W-:Y:S01]  /*01b0*/  IMAD.SHL.U32 R10, R5, 0x10, RZ ;  /* 0x00000010050a7824 */ /* 0x000fe200078e00ff */
[----:B------:R-:W-:Y:S01]  /*01c0*/  SHF.R.U32.HI R14, RZ, 0x2, R9 ;  /* 0x00000002ff0e7819 */ /* 0x000fe20000011609 */
[----:B------:R-:W-:Y:S01]  /*01d0*/  VIADD R16, R2, 0xffffffff ;  /* 0xffffffff02107836 */ /* 0x000fe20000000000 */
[----:B------:R-:W-:Y:S01]  /*01e0*/  LOP3.LUT R8, R8, R13, RZ, 0x3c, !PT ;  /* 0x0000000d08087212 */ /* 0x000fe200078e3cff */
[----:B------:R-:W-:Y:S01]  /*01f0*/  UIADD3 UR4, UPT, UPT, UR4, 0x4, URZ ;  /* 0x0000000404047890 */ /* 0x000fe2000fffe0ff */
[----:B------:R-:W-:-:S03]  /*0200*/  LOP3.LUT R14, R14, R9, RZ, 0x3c, !PT ;  /* 0x000000090e0e7212 */ /* 0x000fc600078e3cff */
[----:B------:R-:W-:Y:S01]  /*0210*/  IMAD.SHL.U32 R12, R8, 0x2, RZ ;  /* 0x00000002080c7824 */ /* 0x000fe200078e00ff */
[----:B------:R-:W-:-:S04]  /*0220*/  UISETP.NE.AND UP0, UPT, UR4, 0x2710, UPT ;  /* 0x000027100400788c */ /* 0x000fc8000bf05270 */
[----:B------:R-:W-:Y:S02]  /*0230*/  LOP3.LUT R13, R5, R10, R12, 0x96, !PT ;  /* 0x0000000a050d7212 */ /* 0x000fe400078e960c */
[----:B------:R-:W-:Y:S02]  /*0240*/  SHF.R.U32.HI R10, RZ, 0x2, R11 ;  /* 0x00000002ff0a7819 */ /* 0x000fe4000001160b */
[----:B------:R-:W-:Y:S01]  /*0250*/  LOP3.LUT R9, R13, R8, RZ, 0x3c, !PT ;  /* 0x000000080d097212 */ /* 0x000fe200078e3cff */
[----:B------:R-:W-:Y:S01]  /*0260*/  IMAD.SHL.U32 R8, R14, 0x2, RZ ;  /* 0x000000020e087824 */ /* 0x000fe200078e00ff */
[----:B------:R-:W-:-:S03]  /*0270*/  LOP3.LUT R10, R10, R11, RZ, 0x3c, !PT ;  /* 0x0000000b0a0a7212 */ /* 0x000fc600078e3cff */
[----:B------:R-:W-:Y:S02]  /*0280*/  IMAD.SHL.U32 R13, R9, 0x10, RZ ;  /* 0x00000010090d7824 */ /* 0x000fe400078e00ff */
[----:B------:R-:W-:-:S03]  /*0290*/  IMAD.SHL.U32 R12, R10, 0x2, RZ ;  /* 0x000000020a0c7824 */ /* 0x000fc600078e00ff */
[----:B------:R-:W-:Y:S02]  /*02a0*/  LOP3.LUT R8, R14, R8, R13, 0x96, !PT ;  /* 0x000000080e087212 */ /* 0x000fe400078e960d */
[----:B------:R-:W-:Y:S02]  /*02b0*/  SHF.R.U32.HI R14, RZ, 0x2, R7 ;  /* 0x00000002ff0e7819 */ /* 0x000fe40000011607 */
[----:B------:R-:W-:Y:S02]  /*02c0*/  LOP3.LUT R11, R8, R9, RZ, 0x3c, !PT ;  /* 0x00000009080b7212 */ /* 0x000fe400078e3cff */
[----:B------:R-:W-:-:S03]  /*02d0*/  LOP3.LUT R14, R14, R7, RZ, 0x3c, !PT ;  /* 0x000000070e0e7212 */ /* 0x000fc600078e3cff */
[----:B------:R-:W-:-:S05]  /*02e0*/  IMAD.SHL.U32 R8, R11, 0x10, RZ ;  /* 0x000000100b087824 */ /* 0x000fca00078e00ff */
[----:B------:R-:W-:Y:S01]  /*02f0*/  LOP3.LUT R13, R11, R8, R12, 0x96, !PT ;  /* 0x000000080b0d7212 */ /* 0x000fe200078e960c */
[----:B------:R-:W-:Y:S02]  /*0300*/  IMAD.SHL.U32 R8, R14, 0x2, RZ ;  /* 0x000000020e087824 */ /* 0x000fe400078e00ff */
[----:B------:R-:W-:Y:S01]  /*0310*/  IMAD.IADD R12, R9, 0x1, R6 ;  /* 0x00000001090c7824 */ /* 0x000fe200078e0206 */
[----:B------:R-:W-:Y:S02]  /*0320*/  LOP3.LUT R7, R13, R10, RZ, 0x3c, !PT ;  /* 0x0000000a0d077212 */ /* 0x000fe400078e3cff */
[----:B------:R-:W-:Y:S02]  /*0330*/  SHF.R.U32.HI R10, RZ, 0x2, R5 ;  /* 0x00000002ff0a7819 */ /* 0x000fe40000011605 */
[----:B------:R-:W-:Y:S01]  /*0340*/  I2FP.F32.U32 R15, R12 ;  /* 0x0000000c000f7245 */ /* 0x000fe20000201000 */
[----:B------:R-:W-:Y:S01]  /*0350*/  IMAD.SHL.U32 R13, R7, 0x10, RZ ;  /* 0x00000010070d7824 */ /* 0x000fe200078e00ff */
[----:B------:R-:W-:-:S04]  /*0360*/  LOP3.LUT R10, R10, R5, RZ, 0x3c, !PT ;  /* 0x000000050a0a7212 */ /* 0x000fc800078e3cff */
[----:B------:R-:W-:Y:S01]  /*0370*/  LOP3.LUT R8, R14, R8, R13, 0x96, !PT ;  /* 0x000000080e087212 */ /* 0x000fe200078e960d */
[----:B------:R-:W-:Y:S01]  /*0380*/  IMAD.SHL.U32 R5, R10, 0x2, RZ ;  /* 0x000000020a057824 */ /* 0x000fe200078e00ff */
[----:B------:R-:W-:Y:S02]  /*0390*/  SHF.R.U32.HI R14, RZ, 0x2, R9 ;  /* 0x00000002ff0e7819 */ /* 0x000fe40000011609 */
[----:B------:R-:W-:Y:S01]  /*03a0*/  LOP3.LUT R13, R8, R7, RZ, 0x3c, !PT ;  /* 0x00000007080d7212 */ /* 0x000fe200078e3cff */
[----:B------:R-:W-:Y:S01]  /*03b0*/  IMAD.MOV.U32 R8, RZ, RZ, 0x2f800000 ;  /* 0x2f800000ff087424 */ /* 0x000fe200078e00ff */
[----:B------:R-:W-:Y:S02]  /*03c0*/  LOP3.LUT R14, R14, R9, RZ, 0x3c, !PT ;  /* 0x000000090e0e7212 */ /* 0x000fe400078e3cff */
[----:B------:R-:W-:Y:S01]  /*03d0*/  IADD3 R18, PT, PT, R6, 0x10974f, R13 ;  /* 0x0010974f06127810 */ /* 0x000fe20007ffe00d */
[----:B------:R-:W-:Y:S02]  /*03e0*/  IMAD.SHL.U32 R12, R13, 0x10, RZ ;  /* 0x000000100d0c7824 */ /* 0x000fe400078e00ff */
[----:B------:R-:W-:Y:S01]  /*03f0*/  FFMA R15, R15, R8, 1.1641532182693481445e-10 ;  /* 0x2f0000000f0f7423 */ /* 0x000fe20000000008 */
[----:B------:R-:W-:-:S02]  /*0400*/  I2FP.F32.U32 R19, R18 ;  /* 0x0000001200137245 */ /* 0x000fc40000201000 */
[----:B------:R-:W-:Y:S02]  /*0410*/  LOP3.LUT R5, R13, R12, R5, 0x96, !PT ;  /* 0x0000000c0d057212 */ /* 0x000fe400078e9605 */
[----:B------:R-:W-:Y:S01]  /*0420*/  FSETP.GEU.AND P0, PT, R15, 0.5, PT ;  /* 0x3f0000000f00780b */ /* 0x000fe20003f0e000 */
[----:B------:R-:W-:Y:S01]  /*0430*/  FFMA R19, R19, R8, 1.1641532182693481445e-10 ;  /* 0x2f00000013137423 */ /* 0x000fe20000000008 */
[----:B------:R-:W-:Y:S01]  /*0440*/  LOP3.LUT R9, R5, R10, RZ, 0x3c, !PT ;  /* 0x0000000a05097212 */ /* 0x000fe200078e3cff */
[----:B------:R-:W-:Y:S01]  /*0450*/  IMAD.SHL.U32 R10, R14, 0x2, RZ ;  /* 0x000000020e0a7824 */ /* 0x000fe200078e00ff */
[--C-:B------:R-:W-:Y:S02]  /*0460*/  SHF.R.U32.HI R12, RZ, 0x2, R11.reuse ;  /* 0x00000002ff0c7819 */ /* 0x100fe4000001160b */
[----:B------:R-:W-:Y:S01]  /*0470*/  IADD3 R15, PT, PT, R6, 0x587c5, R11 ;  /* 0x000587c5060f7810 */ /* 0x000fe20007ffe00b */
[----:B------:R-:W-:Y:S01]  /*0480*/  IMAD.SHL.U32 R5, R9, 0x10, RZ ;  /* 0x0000001009057824 */ /* 0x000fe200078e00ff */
[----:B------:R-:W-:-:S02]  /*0490*/  LOP3.LUT R12, R12, R11, RZ, 0x3c, !PT ;  /* 0x0000000b0c0c7212 */ /* 0x000fc400078e3cff */
[----:B------:R-:W-:Y:S02]  /*04a0*/  I2FP.F32.U32 R15, R15 ;  /* 0x0000000f000f7245 */ /* 0x000fe40000201000 */
[----:B------:R-:W-:Y:S01]  /*04b0*/  LOP3.LUT R10, R14, R10, R5, 0x96, !PT ;  /* 0x0000000a0e0a7212 */ /* 0x000fe200078e9605 */
[----:B------:R-:W-:Y:S01]  /*04c0*/  @P0 VIADD R16, R2, 0x1 ;  /* 0x0000000102100836 */ /* 0x000fe20000000000 */
[--C-:B------:R-:W-:Y:S01]  /*04d0*/  IADD3 R14, PT, PT, R6, 0xb0f8a, R7.reuse ;  /* 0x000b0f8a060e7810 */ /* 0x100fe20007ffe007 */
[----:B------:R-:W-:Y:S01]  /*04e0*/  IMAD.SHL.U32 R5, R12, 0x2, RZ ;  /* 0x000000020c057824 */ /* 0x000fe200078e00ff */
[----:B------:R-:W-:Y:S01]  /*04f0*/  LOP3.LUT R11, R10, R9, RZ, 0x3c, !PT ;  /* 0x000000090a0b7212 */ /* 0x000fe200078e3cff */
[----:B------:R-:W-:Y:S01]  /*0500*/  FFMA R15, R15, R8, 1.1641532182693481445e-10 ;  /* 0x2f0000000f0f7423 */ /* 0x000fe20000000008 */
[----:B------:R-:W-:Y:S02]  /*0510*/  SHF.R.U32.HI R10, RZ, 0x2, R7 ;  /* 0x00000002ff0a7819 */ /* 0x000fe40000011607 */
[----:B------:R-:W-:Y:S01]  /*0520*/  I2FP.F32.U32 R17, R14 ;  /* 0x0000000e00117245 */ /* 0x000fe20000201000 */
[----:B------:R-:W-:Y:S01]  /*0530*/  IMAD.SHL.U32 R2, R11, 0x10, RZ ;  /* 0x000000100b027824 */ /* 0x000fe200078e00ff */
[----:B------:R-:W-:-:S02]  /*0540*/  LOP3.LUT R10, R10, R7, RZ, 0x3c, !PT ;  /* 0x000000070a0a7212 */ /* 0x000fc400078e3cff */
[----:B------:R-:W-:Y:S01]  /*0550*/  FSETP.GEU.AND P2, PT, R15, 0.5, PT ;  /* 0x3f0000000f00780b */ /* 0x000fe20003f4e000 */
[----:B------:R-:W-:Y:S01]  /*0560*/  FFMA R17, R17, R8, 1.1641532182693481445e-10 ;  /* 0x2f00000011117423 */ /* 0x000fe20000000008 */
[----:B------:R-:W-:Y:S01]  /*0570*/  LOP3.LUT R5, R11, R2, R5, 0x96, !PT ;  /* 0x000000020b057212 */ /* 0x000fe200078e9605 */
[----:B------:R-:W-:Y:S01]  /*0580*/  IMAD.SHL.U32 R2, R10, 0x2, RZ ;  /* 0x000000020a027824 */ /* 0x000fe200078e00ff */
[C---:B------:R-:W-:Y:S02]  /*0590*/  IADD3 R14, PT, PT, R6.reuse, 0x1ba6d9, R11 ;  /* 0x001ba6d9060e7810 */ /* 0x040fe40007ffe00b */
[----:B------:R-:W-:Y:S02]  /*05a0*/  LOP3.LUT R7, R5, R12, RZ, 0x3c, !PT ;  /* 0x0000000c05077212 */ /* 0x000fe400078e3cff */
[----:B------:R-:W-:Y:S02]  /*05b0*/  IADD3 R12, PT, PT, R6, 0x161f14, R9 ;  /* 0x00161f14060c7810 */ /* 0x000fe40007ffe009 */
[----:B------:R-:W-:Y:S01]  /*05c0*/  FSETP.GEU.AND P0, PT, R17, 0.5, PT ;  /* 0x3f0000001100780b */ /* 0x000fe20003f0e000 */
[----:B------:R-:W-:Y:S01]  /*05d0*/  IMAD.SHL.U32 R5, R7, 0x10, RZ ;  /* 0x0000001007057824 */ /* 0x000fe200078e00ff */
[----:B------:R-:W-:Y:S01]  /*05e0*/  I2FP.F32.U32 R15, R12 ;  /* 0x0000000c000f7245 */ /* 0x000fe20000201000 */
[C---:B------:R-:W-:Y:S01]  /*05f0*/  VIADD R12, R0.reuse, 0xffffffff ;  /* 0xffffffff000c7836 */ /* 0x040fe20000000000 */
[----:B------:R-:W-:Y:S01]  /*0600*/  I2FP.F32.U32 R17, R14 ;  /* 0x0000000e00117245 */ /* 0x000fe20000201000 */
[----:B------:R-:W-:Y:S01]  /*0610*/  @P2 VIADD R12, R0, 0x1 ;  /* 0x00000001000c2836 */ /* 0x000fe20000000000 */
[----:B------:R-:W-:Y:S01]  /*0620*/  LOP3.LUT R2, R10, R2, R5, 0x96, !PT ;  /* 0x000000020a027212 */ /* 0x000fe200078e9605 */
[-C--:B------:R-:W-:Y:S01]  /*0630*/  FFMA R15, R15, R8.reuse, 1.1641532182693481445e-10 ;  /* 0x2f0000000f0f7423 */ /* 0x080fe20000000008 */
[----:B------:R-:W-:Y:S01]  /*0640*/  FSETP.GEU.AND P1, PT, R19, 0.5, PT ;  /* 0x3f0000001300780b */ /* 0x000fe20003f2e000 */
[----:B------:R-:W-:Y:S01]  /*0650*/  FFMA R17, R17, R8, 1.1641532182693481445e-10 ;  /* 0x2f00000011117423 */ /* 0x000fe20000000008 */
[----:B------:R-:W-:Y:S01]  /*0660*/  LOP3.LUT R5, R2, R7, RZ, 0x3c, !PT ;  /* 0x0000000702057212 */ /* 0x000fe200078e3cff */
[----:B------:R-:W-:Y:S01]  /*0670*/  VIADD R0, R16, 0xffffffff ;  /* 0xffffffff10007836 */ /* 0x000fe20000000000 */
[----:B------:R-:W-:Y:S01]  /*0680*/  IADD3 R2, PT, PT, R6, 0x212e9e, R7 ;  /* 0x00212e9e06027810 */ /* 0x000fe20007ffe007 */
[----:B------:R-:W-:Y:S01]  /*0690*/  @P0 VIADD R0, R16, 0x1 ;  /* 0x0000000110000836 */ /* 0x000fe20000000000 */
[C---:B------:R-:W-:Y:S01]  /*06a0*/  IADD3 R10, PT, PT, R6.reuse, 0x26b663, R5 ;  /* 0x0026b663060a7810 */ /* 0x040fe20007ffe005 */
[----:B------:R-:W-:Y:S01]  /*06b0*/  VIADD R6, R6, 0x2c3e28 ;  /* 0x002c3e2806067836 */ /* 0x000fe20000000000 */
[----:B------:R-:W-:-:S02]  /*06c0*/  FSETP.GEU.AND P2, PT, R15, 0.5, PT ;  /* 0x3f0000000f00780b */ /* 0x000fc40003f4e000 */
[----:B------:R-:W-:Y:S01]  /*06d0*/  I2FP.F32.U32 R15, R2 ;  /* 0x00000002000f7245 */ /* 0x000fe20000201000 */
[C---:B------:R-:W-:Y:S01]  /*06e0*/  VIADD R2, R12.reuse, 0xffffffff ;  /* 0xffffffff0c027836 */ /* 0x040fe20000000000 */
[----:B------:R-:W-:Y:S01]  /*06f0*/  I2FP.F32.U32 R19, R10 ;  /* 0x0000000a00137245 */ /* 0x000fe20000201000 */
[----:B------:R-:W-:Y:S01]  /*0700*/  @P1 VIADD R2, R12, 0x1 ;  /* 0x000000010c021836 */ /* 0x000fe20000000000 */
[----:B------:R-:W-:Y:S01]  /*0710*/  FSETP.GEU.AND P3, PT, R17, 0.5, PT ;  /* 0x3f0000001100780b */ /* 0x000fe20003f6e000 */
[-C--:B------:R-:W-:Y:S02]  /*0720*/  FFMA R15, R15, R8.reuse, 1.1641532182693481445e-10 ;  /* 0x2f0000000f0f7423 */ /* 0x080fe40000000008 */
[----:B------:R-:W-:Y:S01]  /*0730*/  FFMA R19, R19, R8, 1.1641532182693481445e-10 ;  /* 0x2f00000013137423 */ /* 0x000fe20000000008 */
[----:B------:R-:W-:Y:S02]  /*0740*/  VIADD R8, R0, 0xffffffff ;  /* 0xffffffff00087836 */ /* 0x000fe40000000000 */
[----:B------:R-:W-:Y:S01]  /*0750*/  FSETP.GEU.AND P0, PT, R15, 0.5, PT ;  /* 0x3f0000000f00780b */ /* 0x000fe20003f0e000 */
[----:B------:R-:W-:Y:S01]  /*0760*/  VIADD R10, R2, 0xffffffff ;  /* 0xffffffff020a7836 */ /* 0x000fe20000000000 */
[----:B------:R-:W-:Y:S01]  /*0770*/  FSETP.GEU.AND P1, PT, R19, 0.5, PT ;  /* 0x3f0000001300780b */ /* 0x000fe20003f2e000 */
[----:B------:R-:W-:-:S04]  /*0780*/  @P2 VIADD R8, R0, 0x1 ;  /* 0x0000000100082836 */ /* 0x000fc80000000000 */
[----:B------:R-:W-:Y:S02]  /*0790*/  @P3 VIADD R10, R2, 0x1 ;  /* 0x00000001020a3836 */ /* 0x000fe40000000000 */
[----:B------:R-:W-:Y:S02]  /*07a0*/  VIADD R2, R8, 0xffffffff ;  /* 0xffffffff08027836 */ /* 0x000fe40000000000 */
[----:B------:R-:W-:Y:S02]  /*07b0*/  VIADD R0, R10, 0xffffffff ;  /* 0xffffffff0a007836 */ /* 0x000fe40000000000 */
[----:B------:R-:W-:Y:S02]  /*07c0*/  @P0 VIADD R2, R8, 0x1 ;  /* 0x0000000108020836 */ /* 0x000fe40000000000 */
[----:B------:R-:W-:Y:S01]  /*07d0*/  @P1 VIADD R0, R10, 0x1 ;  /* 0x000000010a001836 */ /* 0x000fe20000000000 */
[----:B------:R-:W-:Y:S06]  /*07e0*/  BRA.U UP0, `(.L_x_0) ;  /* 0xfffffff9006c7547 */ /* 0x000fec000b83ffff */
[----:B------:R-:W0:Y:S01]  /*07f0*/  LDCU.128 UR8, c[0x0][0x380] ;  /* 0x00007000ff0877ac */ /* 0x000e220008000c00 */
[C---:B------:R-:W-:Y:S01]  /*0800*/  IMAD.SHL.U32 R6, R3.reuse, 0x4, RZ ;  /* 0x0000000403067824 */ /* 0x040fe200078e00ff */
[----:B------:R-:W-:-:S04]  /*0810*/  SHF.L.U64.HI R3, R3, 0x2, R4 ;  /* 0x0000000203037819 */ /* 0x000fc80000010204 */
[C---:B0-----:R-:W-:Y:S02]  /*0820*/  IADD3 R4, P0, PT, R6.reuse, UR8, RZ ;  /* 0x0000000806047c10 */ /* 0x041fe4000ff1e0ff */
[----:B------:R-:W-:Y:S02]  /*0830*/  IADD3 R6, P1, PT, R6, UR10, RZ ;  /* 0x0000000a06067c10 */ /* 0x000fe4000ff3e0ff */
[C---:B------:R-:W-:Y:S02]  /*0840*/  IADD3.X R5, PT, PT, R3.reuse, UR9, RZ, P0, !PT ;  /* 0x0000000903057c10 */ /* 0x040fe400087fe4ff */
[----:B------:R-:W-:-:S03]  /*0850*/  IADD3.X R7, PT, PT, R3, UR11, RZ, P1, !PT ;  /* 0x0000000b03077c10 */ /* 0x000fc60008ffe4ff */
[----:B------:R-:W-:Y:S04]  /*0860*/  STG.E desc[UR6][R4.64], R2 ;  /* 0x0000000204007986 */ /* 0x000fe8000c101906 */
[----:B------:R-:W-:Y:S01]  /*0870*/  STG.E desc[UR6][R6.64], R0 ;  /* 0x0000000006007986 */ /* 0x000fe2000c101906 */
[----:B------:R-:W-:Y:S05]  /*0880*/  EXIT ;  /* 0x000000000000794d */ /* 0x000fea0003800000 */
.L_x_1:
[----:B------:R-:W-:-:S00]  /*0890*/  BRA `(.L_x_1) ;  /* 0xfffffffc00fc7947 */ /* 0x000fc0000383ffff */
[----:B------:R-:W-:-:S00]  /*08a0*/  NOP ;  /* 0x0000000000007918 */ /* 0x000fc00000000000 */
        /* <DEDUP_REMOVED lines=13> */
.L_x_2:


//--------------------- .nv.global.init           --------------------------
	.section	.nv.global.init,"aw",@progbits
	.align	4
.nv.global.init:
	.type		mrg32k3aM1SubSeq,@object
	.size		mrg32k3aM1SubSeq,(mrg32k3aM2SubSeq - mrg32k3aM1SubSeq)
mrg32k3aM1SubSeq:
        /*0000*/ 	.byte	0x0b, 0xcc, 0xee, 0x04, 0x73, 0x29, 0x8b, 0x6f, 0xf6, 0x53, 0x03, 0xf6, 0x23, 0xf6, 0xea, 0xda
        /* <DEDUP_REMOVED lines=125> */
	.type		mrg32k3aM2SubSeq,@object
	.size		mrg32k3aM2SubSeq,(mrg32k3aM1 - mrg32k3aM2SubSeq)
mrg32k3aM2SubSeq:
        /* <DEDUP_REMOVED lines=126> */
	.type		mrg32k3aM1,@object
	.size		mrg32k3aM1,(mrg32k3aM1Seq - mrg32k3aM1)
mrg32k3aM1:
        /* <DEDUP_REMOVED lines=144> */
	.type		mrg32k3aM1Seq,@object
	.size		mrg32k3aM1Seq,(mrg32k3aM2 - mrg32k3aM1Seq)
mrg32k3aM1Seq:
        /* <DEDUP_REMOVED lines=144> */
	.type		mrg32k3aM2,@object
	.size		mrg32k3aM2,(mrg32k3aM2Seq - mrg32k3aM2)
mrg32k3aM2:
        /* <DEDUP_REMOVED lines=144> */
	.type		mrg32k3aM2Seq,@object
	.size		mrg32k3aM2Seq,(precalc_xorwow_matrix - mrg32k3aM2Seq)
mrg32k3aM2Seq:
        /* <DEDUP_REMOVED lines=144> */
	.type		precalc_xorwow_matrix,@object
	.size		precalc_xorwow_matrix,(precalc_xorwow_offset_matrix - precalc_xorwow_matrix)
precalc_xorwow_matrix:
        /* <DEDUP_REMOVED lines=6400> */
	.type		precalc_xorwow_offset_matrix,@object
	.size		precalc_xorwow_offset_matrix,(.L_1 - precalc_xorwow_offset_matrix)
precalc_xorwow_offset_matrix:
        /* <DEDUP_REMOVED lines=6400> */
.L_1:


//--------------------- .nv.shared.reserved.0     --------------------------
	.section	.nv.shared.reserved.0,"aw",@nobits
	.weak		__nv_reservedSMEM_offset_0_alias
	.size		__nv_reservedSMEM_offset_0_alias, 0, 64
	.other		__nv_reservedSMEM_offset_0_alias,@"STO_CUDA_RESERVED_SHARED STV_DEFAULT"
__nv_reservedSMEM_offset_0_alias:
	.zero		0
	.zero		64


//--------------------- .nv.constant0._Z10randomWalkPiS_y --------------------------
	.section	.nv.constant0._Z10randomWalkPiS_y,"a",@progbits
	.sectionflags	@""
	.align	4
.nv.constant0._Z10randomWalkPiS_y:
	.zero		920


//--------------------- SYMBOLS --------------------------

	.type		.nv.reservedSmem.offset0,@object
	.size		.nv.reservedSmem.offset0,0x4
